//
// Generated by NVIDIA NVVM Compiler
//
// Compiler Build ID: CL-36424714
// Cuda compilation tools, release 13.0, V13.0.88
// Based on NVVM 20.0.0
//

.version 9.0
.target sm_100
.address_size 64

	// .globl	_Z19generateThreadTablev
.extern .func  (.param .b32 func_retval0) vprintf
(
	.param .b64 vprintf_param_0,
	.param .b64 vprintf_param_1
)
;
.global .align 1 .b8 $str[34] = {124, 32, 37, 45, 49, 48, 100, 32, 124, 32, 37, 45, 49, 49, 100, 32, 124, 32, 37, 45, 49, 48, 100, 32, 124, 32, 37, 45, 56, 100, 32, 124, 10};

.visible .entry _Z19generateThreadTablev()
{
	.local .align 16 .b8 	__local_depot0[16];
	.reg .b64 	%SP;
	.reg .b64 	%SPL;
	.reg .b32 	%r<7>;
	.reg .b64 	%rd<5>;

	mov.u64 	%SPL, __local_depot0;
	cvta.local.u64 	%SP, %SPL;
	add.u64 	%rd1, %SP, 0;
	add.u64 	%rd2, %SPL, 0;
	mov.u32 	%r1, %tid.x;
	mov.u32 	%r2, %ctaid.x;
	mov.u32 	%r3, %ntid.x;
	mad.lo.s32 	%r4, %r2, %r3, %r1;
	st.local.v4.u32 	[%rd2], {%r2, %r1, %r3, %r4};
	mov.u64 	%rd3, $str;
	cvta.global.u64 	%rd4, %rd3;
	{ // callseq 0, 0
	.param .b64 param0;
	st.param.b64 	[param0], %rd4;
	.param .b64 param1;
	st.param.b64 	[param1], %rd1;
	.param .b32 retval0;
	call.uni (retval0), 
	vprintf, 
	(
	param0, 
	param1
	);
	ld.param.b32 	%r5, [retval0];
	} // callseq 0
	ret;

}


// ===== COMPILED SASS (sm_100) =====

	.target	sm_100

	.elftype	@"ET_EXEC"


//--------------------- .note.nv.tkinfo           --------------------------
	.section	.note.nv.tkinfo,"",@"SHT_NOTE"
	.sectionflags	@"SHF_NOTE_NV_TKINFO"
	.tkinfo
        /*0018*/ 	.word	0x00000002
        /*0030*/ 	.string	""
        /*0030*/ 	.string	"ptxas"
        /*0030*/ 	.string	"Cuda compilation tools, release 13.0, V13.0.88"
        /*0030*/ 	.string	"Build cuda_13.0.r13.0/compiler.36424714_0"
        /*0030*/ 	.string	"-arch sm_100 -m 64 "



//--------------------- .note.nv.cuinfo           --------------------------
	.section	.note.nv.cuinfo,"",@"SHT_NOTE"
	.sectionflags	@"SHF_NOTE_NV_CUINFO"
        /*0018*/ 	.short	0x0002
        /*001a*/ 	.short	0x0064
        /*001c*/ 	.short	0x0082
	.zero		2


//--------------------- .nv.info                  --------------------------
	.section	.nv.info,"",@"SHT_CUDA_INFO"
	.align	4


	//----- nvinfo : EIATTR_REGCOUNT
	.align		4
        /*0000*/ 	.byte	0x04, 0x2f
        /*0002*/ 	.short	(.L_2 - .L_1)
	.align		4
.L_1:
        /*0004*/ 	.word	index@(_Z19generateThreadTablev)
        /*0008*/ 	.word	0x00000018


	//----- nvinfo : EIATTR_FRAME_SIZE
	.align		4
.L_2:
        /*000c*/ 	.byte	0x04, 0x11
        /*000e*/ 	.short	(.L_4 - .L_3)
	.align		4
.L_3:
        /*0010*/ 	.word	index@(_Z19generateThreadTablev)
        /*0014*/ 	.word	0x00000010


	//----- nvinfo : EIATTR_MIN_STACK_SIZE
	.align		4
.L_4:
        /*0018*/ 	.byte	0x04, 0x12
        /*001a*/ 	.short	(.L_6 - .L_5)
	.align		4
.L_5:
        /*001c*/ 	.word	index@(_Z19generateThreadTablev)
        /*0020*/ 	.word	0x00000010
.L_6:


//--------------------- .nv.compat                --------------------------
	.section	.nv.compat,"",@"SHT_CUDA_COMPAT_INFO"
	.align	4
        /*0000*/ 	.byte	0x02, 0x09, 0x00, 0x00, 0x02, 0x02, 0x01, 0x00, 0x02, 0x05, 0x05, 0x00, 0x03, 0x07, 0x01, 0x01
        /*0010*/ 	.byte	0x02, 0x03, 0x00, 0x00, 0x02, 0x06, 0x01, 0x00, 0x04, 0x0b, 0x08, 0x00, 0x09, 0x00, 0x00, 0x00
        /*0020*/ 	.byte	0x00, 0x00, 0x00, 0x00


//--------------------- .nv.info._Z19generateThreadTablev --------------------------
	.section	.nv.info._Z19generateThreadTablev,"",@"SHT_CUDA_INFO"
	.sectionflags	@""
	.align	4


	//----- nvinfo : EIATTR_CUDA_API_VERSION
	.align		4
        /*0000*/ 	.byte	0x04, 0x37
        /*0002*/ 	.short	(.L_8 - .L_7)
.L_7:
        /*0004*/ 	.word	0x00000082


	//----- nvinfo : EIATTR_SPARSE_MMA_MASK
	.align		4
.L_8:
        /*0008*/ 	.byte	0x03, 0x50
        /*000a*/ 	.short	0x0000


	//----- nvinfo : EIATTR_MAXREG_COUNT
	.align		4
        /*000c*/ 	.byte	0x03, 0x1b
        /*000e*/ 	.short	0x00ff


	//----- nvinfo : EIATTR_EXTERNS
	.align		4
        /*0010*/ 	.byte	0x04, 0x0f
        /*0012*/ 	.short	(.L_10 - .L_9)


	//   ....[0]....
	.align		4
.L_9:
        /*0014*/ 	.word	index@(vprintf)


	//----- nvinfo : EIATTR_MERCURY_ISA_VERSION
	.align		4
.L_10:
        /*0018*/ 	.byte	0x03, 0x5f
        /*001a*/ 	.short	0x0101


	//----- nvinfo : EIATTR_VRC_CTA_INIT_COUNT
	.align		4
        /*001c*/ 	.byte	0x02, 0x4a
	.zero		1
	.zero		1


	//----- nvinfo : EIATTR_SYSCALL_OFFSETS
	.align		4
        /*0020*/ 	.byte	0x04, 0x46
        /*0022*/ 	.short	(.L_12 - .L_11)


	//   ....[0]....
.L_11:
        /*0024*/ 	.word	0x00000110


	//----- nvinfo : EIATTR_EXIT_INSTR_OFFSETS
	.align		4
.L_12:
        /*0028*/ 	.byte	0x04, 0x1c
        /*002a*/ 	.short	(.L_14 - .L_13)


	//   ....[0]....
.L_13:
        /*002c*/ 	.word	0x00000120


	//----- nvinfo : EIATTR_SW_WAR
	.align		4
.L_14:
        /*0030*/ 	.byte	0x04, 0x36
        /*0032*/ 	.short	(.L_16 - .L_15)
.L_15:
        /*0034*/ 	.word	0x00000008
.L_16:


//--------------------- .nv.callgraph             --------------------------
	.section	.nv.callgraph,"",@"SHT_CUDA_CALLGRAPH"
	.align	4
	.sectionentsize	8
	.align		4
        /*0000*/ 	.word	0x00000000
	.align		4
        /*0004*/ 	.word	0xffffffff
	.align		4
        /*0008*/ 	.word	index@(_Z19generateThreadTablev)
	.align		4
        /*000c*/ 	.word	index@(vprintf)
	.align		4
        /*0010*/ 	.word	0x00000000
	.align		4
        /*0014*/ 	.word	0xfffffffe
	.align		4
        /*0018*/ 	.word	0x00000000
	.align		4
        /*001c*/ 	.word	0xfffffffd
	.align		4
        /*0020*/ 	.word	0x00000000
	.align		4
        /*0024*/ 	.word	0xfffffffc


//--------------------- .nv.constant4             --------------------------
	.section	.nv.constant4,"a",@progbits
	.align	8
	.align		8
.nv.constant4:
        /*0000*/ 	.dword	vprintf
	.align		8
        /*0008*/ 	.dword	$str


//--------------------- .text._Z19generateThreadTablev --------------------------
	.section	.text._Z19generateThreadTablev,"ax",@progbits
	.align	128
        .global         _Z19generateThreadTablev
        .type           _Z19generateThreadTablev,@function
        .size           _Z19generateThreadTablev,(.L_x_2 - _Z19generateThreadTablev)
        .other          _Z19generateThreadTablev,@"STO_CUDA_ENTRY STV_DEFAULT"
_Z19generateThreadTablev:
.text._Z19generateThreadTablev:
[----:B------:R-:W0:Y:S01]  /*0000*/  LDC R1, c[0x0][0x37c] ;  /* 0x0000df00ff017b82 */ /* 0x000e220000000800 */
[----:B------:R-:W1:Y:S01]  /*0010*/  S2R R9, SR_TID.X ;  /* 0x0000000000097919 */ /* 0x000e620000002100 */
[----:B------:R-:W2:Y:S06]  /*0020*/  LDCU UR5, c[0x0][0x2fc] ;  /* 0x00005f80ff0577ac */ /* 0x000eac0008000800 */
[----:B------:R-:W1:Y:S01]  /*0030*/  LDC R10, c[0x0][0x360] ;  /* 0x0000d800ff0a7b82 */ /* 0x000e620000000800 */
[----:B0-----:R-:W-:Y:S01]  /*0040*/  VIADD R1, R1, 0xfffffff0 ;  /* 0xfffffff001017836 */ /* 0x001fe20000000000 */
[----:B------:R-:W1:Y:S01]  /*0050*/  S2R R8, SR_CTAID.X ;  /* 0x0000000000087919 */ /* 0x000e620000002500 */
[----:B------:R-:W-:Y:S01]  /*0060*/  MOV R0, 0x0 ;  /* 0x0000000000007802 */ /* 0x000fe20000000f00 */
[----:B------:R-:W0:Y:S04]  /*0070*/  LDCU UR4, c[0x0][0x2f8] ;  /* 0x00005f00ff0477ac */ /* 0x000e280008000800 */
[----:B------:R3:W4:Y:S01]  /*0080*/  LDC.64 R2, c[0x4][R0] ;  /* 0x0100000000027b82 */ /* 0x0007220000000a00 */
[----:B------:R-:W5:Y:S01]  /*0090*/  LDCU.64 UR6, c[0x4][0x8] ;  /* 0x01000100ff0677ac */ /* 0x000f620008000a00 */
[----:B0-----:R-:W-:Y:S01]  /*00a0*/  IADD3 R6, P0, PT, R1, UR4, RZ ;  /* 0x0000000401067c10 */ /* 0x001fe2000ff1e0ff */
[----:B-----5:R-:W-:Y:S01]  /*00b0*/  IMAD.U32 R4, RZ, RZ, UR6 ;  /* 0x00000006ff047e24 */ /* 0x020fe2000f8e00ff */
[----:B------:R-:W-:-:S03]  /*00c0*/  MOV R5, UR7 ;  /* 0x0000000700057c02 */ /* 0x000fc60008000f00 */
[----:B--2---:R-:W-:Y:S02]  /*00d0*/  IMAD.X R7, RZ, RZ, UR5, P0 ;  /* 0x00000005ff077e24 */ /* 0x004fe400080e06ff */
[----:B-1----:R-:W-:-:S05]  /*00e0*/  IMAD R11, R8, R10, R9 ;  /* 0x0000000a080b7224 */ /* 0x002fca00078e0209 */
[----:B------:R3:W-:Y:S02]  /*00f0*/  STL.128 [R1], R8 ;  /* 0x0000000801007387 */ /* 0x0007e40000100c00 */
[----:B------:R-:W-:-:S07]  /*0100*/  LEPC R20, `(.L_x_0) ;  /* 0x000000001014794e */ /* 0x000fce0000000000 */
[----:B---34-:R-:W-:Y:S05]  /*0110*/  CALL.ABS.NOINC R2 ;  /* 0x0000000002007343 */ /* 0x018fea0003c00000 */
.L_x_0:
[----:B------:R-:W-:Y:S05]  /*0120*/  EXIT ;  /* 0x000000000000794d */ /* 0x000fea0003800000 */
.L_x_1:
[----:B------:R-:W-:-:S00]  /*0130*/  BRA `(.L_x_1) ;  /* 0xfffffffc00fc7947 */ /* 0x000fc0000383ffff */
[----:B------:R-:W-:-:S00]  /*0140*/  NOP ;  /* 0x0000000000007918 */ /* 0x000fc00000000000 */
        /* <DEDUP_REMOVED lines=11> */
.L_x_2:


//--------------------- .nv.global.init           --------------------------
	.section	.nv.global.init,"aw",@progbits
.nv.global.init:
	.type		$str,@object
	.size		$str,(.L_0 - $str)
$str:
        /*0000*/ 	.byte	0x7c, 0x20, 0x25, 0x2d, 0x31, 0x30, 0x64, 0x20, 0x7c, 0x20, 0x25, 0x2d, 0x31, 0x31, 0x64, 0x20
        /*0010*/ 	.byte	0x7c, 0x20, 0x25, 0x2d, 0x31, 0x30, 0x64, 0x20, 0x7c, 0x20, 0x25, 0x2d, 0x38, 0x64, 0x20, 0x7c
        /*0020*/ 	.byte	0x0a, 0x00
.L_0:


//--------------------- .nv.shared.reserved.0     --------------------------
	.section	.nv.shared.reserved.0,"aw",@nobits
	.weak		__nv_reservedSMEM_offset_0_alias
	.size		__nv_reservedSMEM_offset_0_alias, 0, 64
	.other		__nv_reservedSMEM_offset_0_alias,@"STO_CUDA_RESERVED_SHARED STV_DEFAULT"
__nv_reservedSMEM_offset_0_alias:
	.zero		0
	.zero		64


//--------------------- .nv.constant0._Z19generateThreadTablev --------------------------
	.section	.nv.constant0._Z19generateThreadTablev,"a",@progbits
	.sectionflags	@""
	.align	4
.nv.constant0._Z19generateThreadTablev:
	.zero		896


//--------------------- SYMBOLS --------------------------

	.type		.nv.reservedSmem.offset0,@object
	.size		.nv.reservedSmem.offset0,0x4
	.type		vprintf,@function
